//
// Generated by NVIDIA NVVM Compiler
//
// Compiler Build ID: CL-36424714
// Cuda compilation tools, release 13.0, V13.0.88
// Based on NVVM 20.0.0
//

.version 9.0
.target sm_100
.address_size 64

	// .globl	_Z33convolution_tiled_3D_const_kernelPKfPfiiii
.const .align 4 .b8 d_F_const[500];
// _ZZ33convolution_tiled_3D_const_kernelPKfPfiiiiE4tile has been demoted

.visible .entry _Z33convolution_tiled_3D_const_kernelPKfPfiiii(
	.param .u64 .ptr .align 1 _Z33convolution_tiled_3D_const_kernelPKfPfiiii_param_0,
	.param .u64 .ptr .align 1 _Z33convolution_tiled_3D_const_kernelPKfPfiiii_param_1,
	.param .u32 _Z33convolution_tiled_3D_const_kernelPKfPfiiii_param_2,
	.param .u32 _Z33convolution_tiled_3D_const_kernelPKfPfiiii_param_3,
	.param .u32 _Z33convolution_tiled_3D_const_kernelPKfPfiiii_param_4,
	.param .u32 _Z33convolution_tiled_3D_const_kernelPKfPfiiii_param_5
)
{
	.reg .pred 	%p<38>;
	.reg .b32 	%r<97>;
	.reg .b32 	%f<66>;
	.reg .b64 	%rd<38>;
	// demoted variable
	.shared .align 4 .b8 _ZZ33convolution_tiled_3D_const_kernelPKfPfiiiiE4tile[4000];
	ld.param.u64 	%rd4, [_Z33convolution_tiled_3D_const_kernelPKfPfiiii_param_0];
	ld.param.u64 	%rd5, [_Z33convolution_tiled_3D_const_kernelPKfPfiiii_param_1];
	ld.param.u32 	%r42, [_Z33convolution_tiled_3D_const_kernelPKfPfiiii_param_2];
	ld.param.u32 	%r43, [_Z33convolution_tiled_3D_const_kernelPKfPfiiii_param_3];
	ld.param.u32 	%r44, [_Z33convolution_tiled_3D_const_kernelPKfPfiiii_param_4];
	ld.param.u32 	%r45, [_Z33convolution_tiled_3D_const_kernelPKfPfiiii_param_5];
	mov.u32 	%r46, %ctaid.x;
	mul.lo.s32 	%r1, %r46, 6;
	mov.u32 	%r2, %tid.x;
	add.s32 	%r47, %r1, %r2;
	sub.s32 	%r3, %r47, %r42;
	mov.u32 	%r48, %ctaid.y;
	mul.lo.s32 	%r4, %r48, 6;
	mov.u32 	%r5, %tid.y;
	add.s32 	%r49, %r4, %r5;
	sub.s32 	%r6, %r49, %r42;
	mov.u32 	%r50, %ctaid.z;
	mul.lo.s32 	%r7, %r50, 6;
	mov.u32 	%r8, %tid.z;
	add.s32 	%r51, %r7, %r8;
	sub.s32 	%r9, %r51, %r42;
	setp.gt.s32 	%p3, %r3, -1;
	setp.lt.s32 	%p4, %r3, %r43;
	and.pred  	%p5, %p3, %p4;
	setp.gt.s32 	%p6, %r6, -1;
	setp.lt.s32 	%p7, %r6, %r44;
	and.pred  	%p8, %p6, %p7;
	and.pred  	%p10, %p5, %p8;
	setp.gt.s32 	%p11, %r9, -1;
	setp.lt.s32 	%p12, %r9, %r45;
	and.pred  	%p13, %p11, %p12;
	and.pred  	%p15, %p10, %p13;
	mov.f32 	%f58, 0f00000000;
	not.pred 	%p16, %p15;
	@%p16 bra 	$L__BB0_2;
	cvta.to.global.u64 	%rd6, %rd4;
	cvt.u64.u32 	%rd7, %r9;
	cvt.s64.s32 	%rd8, %r44;
	cvt.u64.u32 	%rd9, %r6;
	mad.lo.s64 	%rd10, %rd8, %rd7, %rd9;
	cvt.s64.s32 	%rd11, %r43;
	cvt.u64.u32 	%rd12, %r3;
	mad.lo.s64 	%rd13, %rd10, %rd11, %rd12;
	shl.b64 	%rd14, %rd13, 2;
	add.s64 	%rd15, %rd6, %rd14;
	ld.global.nc.f32 	%f58, [%rd15];
$L__BB0_2:
	mov.u32 	%r52, _ZZ33convolution_tiled_3D_const_kernelPKfPfiiiiE4tile;
	mad.lo.s32 	%r53, %r8, 400, %r52;
	mad.lo.s32 	%r54, %r5, 40, %r53;
	shl.b32 	%r56, %r2, 2;
	add.s32 	%r57, %r54, %r56;
	st.shared.f32 	[%r57], %f58;
	bar.sync 	0;
	sub.s32 	%r10, %r2, %r42;
	add.s32 	%r11, %r10, %r1;
	sub.s32 	%r12, %r5, %r42;
	add.s32 	%r13, %r12, %r4;
	sub.s32 	%r14, %r8, %r42;
	add.s32 	%r15, %r14, %r7;
	sub.s32 	%r16, 10, %r42;
	setp.ge.u32 	%p18, %r2, %r16;
	min.u32 	%r58, %r2, %r5;
	setp.lt.u32 	%p19, %r58, %r42;
	mov.pred 	%p37, 0;
	or.pred  	%p20, %p19, %p18;
	@%p20 bra 	$L__BB0_4;
	setp.ge.u32 	%p21, %r8, %r42;
	max.u32 	%r59, %r5, %r8;
	setp.lt.u32 	%p22, %r59, %r16;
	and.pred  	%p37, %p22, %p21;
$L__BB0_4:
	setp.ge.s32 	%p23, %r11, %r43;
	not.pred 	%p24, %p37;
	or.pred  	%p25, %p23, %p24;
	setp.ge.s32 	%p26, %r13, %r44;
	or.pred  	%p27, %p25, %p26;
	setp.ge.s32 	%p28, %r15, %r45;
	or.pred  	%p29, %p27, %p28;
	@%p29 bra 	$L__BB0_18;
	shl.b32 	%r17, %r42, 1;
	or.b32  	%r18, %r17, 1;
	setp.lt.s32 	%p30, %r42, 0;
	mov.f32 	%f62, 0f00000000;
	@%p30 bra 	$L__BB0_17;
	max.s32 	%r19, %r17, 0;
	add.s32 	%r61, %r19, 1;
	and.b32  	%r20, %r19, 2;
	and.b32  	%r21, %r61, 2147483640;
	mul.lo.s32 	%r63, %r42, 444;
	sub.s32 	%r64, %r56, %r63;
	add.s32 	%r66, %r64, %r52;
	add.s32 	%r22, %r66, 16;
	mov.f32 	%f62, 0f00000000;
	mov.b32 	%r90, 0;
	mov.u64 	%rd26, d_F_const;
$L__BB0_7:
	add.s32 	%r68, %r14, %r90;
	mov.u32 	%r69, _ZZ33convolution_tiled_3D_const_kernelPKfPfiiiiE4tile;
	mad.lo.s32 	%r24, %r68, 400, %r69;
	add.s32 	%r70, %r8, %r90;
	mad.lo.s32 	%r25, %r70, 400, %r22;
	mov.b32 	%r91, 0;
$L__BB0_8:
	setp.lt.s32 	%p31, %r17, 7;
	mad.lo.s32 	%r72, %r90, %r18, %r91;
	mul.lo.s32 	%r27, %r72, %r18;
	mov.b32 	%r95, 0;
	@%p31 bra 	$L__BB0_11;
	add.s32 	%r73, %r19, 1;
	and.b32  	%r74, %r73, 2147483640;
	neg.s32 	%r93, %r74;
	add.s32 	%r75, %r5, %r91;
	mad.lo.s32 	%r92, %r75, 40, %r25;
	mul.wide.u32 	%rd16, %r27, 4;
	add.s64 	%rd18, %rd26, %rd16;
	add.s64 	%rd37, %rd18, 16;
$L__BB0_10:
	.pragma "nounroll";
	ld.const.f32 	%f17, [%rd37+-16];
	ld.shared.f32 	%f18, [%r92+-16];
	fma.rn.f32 	%f19, %f17, %f18, %f62;
	ld.const.f32 	%f20, [%rd37+-12];
	ld.shared.f32 	%f21, [%r92+-12];
	fma.rn.f32 	%f22, %f20, %f21, %f19;
	ld.const.f32 	%f23, [%rd37+-8];
	ld.shared.f32 	%f24, [%r92+-8];
	fma.rn.f32 	%f25, %f23, %f24, %f22;
	ld.const.f32 	%f26, [%rd37+-4];
	ld.shared.f32 	%f27, [%r92+-4];
	fma.rn.f32 	%f28, %f26, %f27, %f25;
	ld.const.f32 	%f29, [%rd37];
	ld.shared.f32 	%f30, [%r92];
	fma.rn.f32 	%f31, %f29, %f30, %f28;
	ld.const.f32 	%f32, [%rd37+4];
	ld.shared.f32 	%f33, [%r92+4];
	fma.rn.f32 	%f34, %f32, %f33, %f31;
	ld.const.f32 	%f35, [%rd37+8];
	ld.shared.f32 	%f36, [%r92+8];
	fma.rn.f32 	%f37, %f35, %f36, %f34;
	ld.const.f32 	%f38, [%rd37+12];
	ld.shared.f32 	%f39, [%r92+12];
	fma.rn.f32 	%f62, %f38, %f39, %f37;
	add.s32 	%r93, %r93, 8;
	add.s32 	%r92, %r92, 32;
	add.s64 	%rd37, %rd37, 32;
	setp.ne.s32 	%p32, %r93, 0;
	mov.u32 	%r95, %r21;
	@%p32 bra 	$L__BB0_10;
$L__BB0_11:
	add.s32 	%r76, %r12, %r91;
	mad.lo.s32 	%r35, %r76, 40, %r24;
	and.b32  	%r77, %r19, 6;
	setp.lt.u32 	%p33, %r77, 3;
	@%p33 bra 	$L__BB0_13;
	add.s32 	%r78, %r10, %r95;
	add.s32 	%r79, %r95, %r27;
	mul.wide.s32 	%rd19, %r79, 4;
	add.s64 	%rd21, %rd26, %rd19;
	ld.const.f32 	%f40, [%rd21];
	shl.b32 	%r80, %r78, 2;
	add.s32 	%r81, %r35, %r80;
	ld.shared.f32 	%f41, [%r81];
	fma.rn.f32 	%f42, %f40, %f41, %f62;
	ld.const.f32 	%f43, [%rd21+4];
	ld.shared.f32 	%f44, [%r81+4];
	fma.rn.f32 	%f45, %f43, %f44, %f42;
	ld.const.f32 	%f46, [%rd21+8];
	ld.shared.f32 	%f47, [%r81+8];
	fma.rn.f32 	%f48, %f46, %f47, %f45;
	ld.const.f32 	%f49, [%rd21+12];
	ld.shared.f32 	%f50, [%r81+12];
	fma.rn.f32 	%f62, %f49, %f50, %f48;
	add.s32 	%r95, %r95, 4;
$L__BB0_13:
	setp.eq.s32 	%p34, %r20, 0;
	@%p34 bra 	$L__BB0_15;
	add.s32 	%r82, %r10, %r95;
	add.s32 	%r83, %r95, %r27;
	mul.wide.s32 	%rd22, %r83, 4;
	add.s64 	%rd24, %rd26, %rd22;
	ld.const.f32 	%f51, [%rd24];
	shl.b32 	%r84, %r82, 2;
	add.s32 	%r85, %r35, %r84;
	ld.shared.f32 	%f52, [%r85];
	fma.rn.f32 	%f53, %f51, %f52, %f62;
	ld.const.f32 	%f54, [%rd24+4];
	ld.shared.f32 	%f55, [%r85+4];
	fma.rn.f32 	%f62, %f54, %f55, %f53;
	add.s32 	%r95, %r95, 2;
$L__BB0_15:
	add.s32 	%r86, %r10, %r95;
	add.s32 	%r87, %r95, %r27;
	mul.wide.s32 	%rd25, %r87, 4;
	add.s64 	%rd27, %rd26, %rd25;
	ld.const.f32 	%f56, [%rd27];
	shl.b32 	%r88, %r86, 2;
	add.s32 	%r89, %r35, %r88;
	ld.shared.f32 	%f57, [%r89];
	fma.rn.f32 	%f62, %f56, %f57, %f62;
	add.s32 	%r40, %r91, 1;
	setp.ne.s32 	%p35, %r91, %r19;
	mov.u32 	%r91, %r40;
	@%p35 bra 	$L__BB0_8;
	add.s32 	%r41, %r90, 1;
	setp.ne.s32 	%p36, %r90, %r19;
	mov.u32 	%r90, %r41;
	@%p36 bra 	$L__BB0_7;
$L__BB0_17:
	mul.wide.s32 	%rd28, %r15, %r44;
	cvt.s64.s32 	%rd29, %r13;
	add.s64 	%rd30, %rd28, %rd29;
	cvt.s64.s32 	%rd31, %r43;
	cvt.s64.s32 	%rd32, %r11;
	mad.lo.s64 	%rd33, %rd30, %rd31, %rd32;
	cvta.to.global.u64 	%rd34, %rd5;
	shl.b64 	%rd35, %rd33, 2;
	add.s64 	%rd36, %rd34, %rd35;
	st.global.f32 	[%rd36], %f62;
$L__BB0_18:
	ret;

}


// ===== COMPILED SASS (sm_100) =====

	.target	sm_100

	.elftype	@"ET_EXEC"


//--------------------- .note.nv.tkinfo           --------------------------
	.section	.note.nv.tkinfo,"",@"SHT_NOTE"
	.sectionflags	@"SHF_NOTE_NV_TKINFO"
	.tkinfo
        /*0018*/ 	.word	0x00000002
        /*0030*/ 	.string	""
        /*0030*/ 	.string	"ptxas"
        /*0030*/ 	.string	"Cuda compilation tools, release 13.0, V13.0.88"
        /*0030*/ 	.string	"Build cuda_13.0.r13.0/compiler.36424714_0"
        /*0030*/ 	.string	"-arch sm_100 -m 64 "



//--------------------- .note.nv.cuinfo           --------------------------
	.section	.note.nv.cuinfo,"",@"SHT_NOTE"
	.sectionflags	@"SHF_NOTE_NV_CUINFO"
        /*0018*/ 	.short	0x0002
        /*001a*/ 	.short	0x0064
        /*001c*/ 	.short	0x0082
	.zero		2


//--------------------- .nv.info                  --------------------------
	.section	.nv.info,"",@"SHT_CUDA_INFO"
	.align	4


	//----- nvinfo : EIATTR_REGCOUNT
	.align		4
        /*0000*/ 	.byte	0x04, 0x2f
        /*0002*/ 	.short	(.L_2 - .L_1)
	.align		4
.L_1:
        /*0004*/ 	.word	index@(_Z33convolution_tiled_3D_const_kernelPKfPfiiii)
        /*0008*/ 	.word	0x0000001e


	//----- nvinfo : EIATTR_FRAME_SIZE
	.align		4
.L_2:
        /*000c*/ 	.byte	0x04, 0x11
        /*000e*/ 	.short	(.L_4 - .L_3)
	.align		4
.L_3:
        /*0010*/ 	.word	index@(_Z33convolution_tiled_3D_const_kernelPKfPfiiii)
        /*0014*/ 	.word	0x00000000


	//----- nvinfo : EIATTR_MIN_STACK_SIZE
	.align		4
.L_4:
        /*0018*/ 	.byte	0x04, 0x12
        /*001a*/ 	.short	(.L_6 - .L_5)
	.align		4
.L_5:
        /*001c*/ 	.word	index@(_Z33convolution_tiled_3D_const_kernelPKfPfiiii)
        /*0020*/ 	.word	0x00000000
.L_6:


//--------------------- .nv.compat                --------------------------
	.section	.nv.compat,"",@"SHT_CUDA_COMPAT_INFO"
	.align	4
        /*0000*/ 	.byte	0x02, 0x09, 0x00, 0x00, 0x02, 0x02, 0x01, 0x00, 0x02, 0x05, 0x05, 0x00, 0x03, 0x07, 0x01, 0x01
        /*0010*/ 	.byte	0x02, 0x03, 0x00, 0x00, 0x02, 0x06, 0x01, 0x00, 0x04, 0x0b, 0x08, 0x00, 0x09, 0x00, 0x00, 0x00
        /*0020*/ 	.byte	0x00, 0x00, 0x00, 0x00


//--------------------- .nv.info._Z33convolution_tiled_3D_const_kernelPKfPfiiii --------------------------
	.section	.nv.info._Z33convolution_tiled_3D_const_kernelPKfPfiiii,"",@"SHT_CUDA_INFO"
	.sectionflags	@""
	.align	4


	//----- nvinfo : EIATTR_CUDA_API_VERSION
	.align		4
        /*0000*/ 	.byte	0x04, 0x37
        /*0002*/ 	.short	(.L_8 - .L_7)
.L_7:
        /*0004*/ 	.word	0x00000082


	//----- nvinfo : EIATTR_KPARAM_INFO
	.align		4
.L_8:
        /*0008*/ 	.byte	0x04, 0x17
        /*000a*/ 	.short	(.L_10 - .L_9)
.L_9:
        /*000c*/ 	.word	0x00000000
        /*0010*/ 	.short	0x0005
        /*0012*/ 	.short	0x001c
        /*0014*/ 	.byte	0x00, 0xf0, 0x11, 0x00


	//----- nvinfo : EIATTR_KPARAM_INFO
	.align		4
.L_10:
        /*0018*/ 	.byte	0x04, 0x17
        /*001a*/ 	.short	(.L_12 - .L_11)
.L_11:
        /*001c*/ 	.word	0x00000000
        /*0020*/ 	.short	0x0004
        /*0022*/ 	.short	0x0018
        /*0024*/ 	.byte	0x00, 0xf0, 0x11, 0x00


	//----- nvinfo : EIATTR_KPARAM_INFO
	.align		4
.L_12:
        /*0028*/ 	.byte	0x04, 0x17
        /*002a*/ 	.short	(.L_14 - .L_13)
.L_13:
        /*002c*/ 	.word	0x00000000
        /*0030*/ 	.short	0x0003
        /*0032*/ 	.short	0x0014
        /*0034*/ 	.byte	0x00, 0xf0, 0x11, 0x00


	//----- nvinfo : EIATTR_KPARAM_INFO
	.align		4
.L_14:
        /*0038*/ 	.byte	0x04, 0x17
        /*003a*/ 	.short	(.L_16 - .L_15)
.L_15:
        /*003c*/ 	.word	0x00000000
        /*0040*/ 	.short	0x0002
        /*0042*/ 	.short	0x0010
        /*0044*/ 	.byte	0x00, 0xf0, 0x11, 0x00


	//----- nvinfo : EIATTR_KPARAM_INFO
	.align		4
.L_16:
        /*0048*/ 	.byte	0x04, 0x17
        /*004a*/ 	.short	(.L_18 - .L_17)
.L_17:
        /*004c*/ 	.word	0x00000000
        /*0050*/ 	.short	0x0001
        /*0052*/ 	.short	0x0008
        /*0054*/ 	.byte	0x00, 0xf5, 0x21, 0x00


	//----- nvinfo : EIATTR_KPARAM_INFO
	.align		4
.L_18:
        /*0058*/ 	.byte	0x04, 0x17
        /*005a*/ 	.short	(.L_20 - .L_19)
.L_19:
        /*005c*/ 	.word	0x00000000
        /*0060*/ 	.short	0x0000
        /*0062*/ 	.short	0x0000
        /*0064*/ 	.byte	0x00, 0xf5, 0x21, 0x00


	//----- nvinfo : EIATTR_SPARSE_MMA_MASK
	.align		4
.L_20:
        /*0068*/ 	.byte	0x03, 0x50
        /*006a*/ 	.short	0x0000


	//----- nvinfo : EIATTR_MAXREG_COUNT
	.align		4
        /*006c*/ 	.byte	0x03, 0x1b
        /*006e*/ 	.short	0x00ff


	//----- nvinfo : EIATTR_NUM_BARRIERS
	.align		4
        /*0070*/ 	.byte	0x02, 0x4c
        /*0072*/ 	.byte	0x01
	.zero		1


	//----- nvinfo : EIATTR_MERCURY_ISA_VERSION
	.align		4
        /*0074*/ 	.byte	0x03, 0x5f
        /*0076*/ 	.short	0x0101


	//----- nvinfo : EIATTR_VRC_CTA_INIT_COUNT
	.align		4
        /*0078*/ 	.byte	0x02, 0x4a
	.zero		1
	.zero		1


	//----- nvinfo : EIATTR_EXIT_INSTR_OFFSETS
	.align		4
        /*007c*/ 	.byte	0x04, 0x1c
        /*007e*/ 	.short	(.L_22 - .L_21)


	//   ....[0]....
.L_21:
        /*0080*/ 	.word	0x00000410


	//   ....[1]....
        /*0084*/ 	.word	0x00000bc0


	//----- nvinfo : EIATTR_CBANK_PARAM_SIZE
	.align		4
.L_22:
        /*0088*/ 	.byte	0x03, 0x19
        /*008a*/ 	.short	0x0020


	//----- nvinfo : EIATTR_PARAM_CBANK
	.align		4
        /*008c*/ 	.byte	0x04, 0x0a
        /*008e*/ 	.short	(.L_24 - .L_23)
	.align		4
.L_23:
        /*0090*/ 	.word	index@(.nv.constant0._Z33convolution_tiled_3D_const_kernelPKfPfiiii)
        /*0094*/ 	.short	0x0380
        /*0096*/ 	.short	0x0020


	//----- nvinfo : EIATTR_SW_WAR
	.align		4
.L_24:
        /*0098*/ 	.byte	0x04, 0x36
        /*009a*/ 	.short	(.L_26 - .L_25)
.L_25:
        /*009c*/ 	.word	0x00000008
.L_26:


//--------------------- .nv.callgraph             --------------------------
	.section	.nv.callgraph,"",@"SHT_CUDA_CALLGRAPH"
	.align	4
	.sectionentsize	8
	.align		4
        /*0000*/ 	.word	0x00000000
	.align		4
        /*0004*/ 	.word	0xffffffff
	.align		4
        /*0008*/ 	.word	0x00000000
	.align		4
        /*000c*/ 	.word	0xfffffffe
	.align		4
        /*0010*/ 	.word	0x00000000
	.align		4
        /*0014*/ 	.word	0xfffffffd
	.align		4
        /*0018*/ 	.word	0x00000000
	.align		4
        /*001c*/ 	.word	0xfffffffc


//--------------------- .nv.constant3             --------------------------
	.section	.nv.constant3,"a",@progbits
	.align	4
.nv.constant3:
	.type		d_F_const,@object
	.size		d_F_const,(.L_0 - d_F_const)
d_F_const:
	.zero		500
.L_0:


//--------------------- .text._Z33convolution_tiled_3D_const_kernelPKfPfiiii --------------------------
	.section	.text._Z33convolution_tiled_3D_const_kernelPKfPfiiii,"ax",@progbits
	.align	128
        .global         _Z33convolution_tiled_3D_const_kernelPKfPfiiii
        .type           _Z33convolution_tiled_3D_const_kernelPKfPfiiii,@function
        .size           _Z33convolution_tiled_3D_const_kernelPKfPfiiii,(.L_x_8 - _Z33convolution_tiled_3D_const_kernelPKfPfiiii)
        .other          _Z33convolution_tiled_3D_const_kernelPKfPfiiii,@"STO_CUDA_ENTRY STV_DEFAULT"
_Z33convolution_tiled_3D_const_kernelPKfPfiiii:
.text._Z33convolution_tiled_3D_const_kernelPKfPfiiii:
[----:B------:R-:W-:Y:S01]  /*0000*/  LDC R1, c[0x0][0x37c] ;  /* 0x0000df00ff017b82 */ /* 0x000fe20000000800 */
[----:B------:R-:W0:Y:S07]  /*0010*/  S2R R4, SR_CTAID.X ;  /* 0x0000000000047919 */ /* 0x000e2e0000002500 */
[----:B------:R-:W1:Y:S01]  /*0020*/  LDC.64 R8, c[0x0][0x390] ;  /* 0x0000e400ff087b82 */ /* 0x000e620000000a00 */
[----:B------:R-:W2:Y:S01]  /*0030*/  LDCU.64 UR6, c[0x0][0x358] ;  /* 0x00006b00ff0677ac */ /* 0x000ea20008000a00 */
[----:B------:R-:W0:Y:S01]  /*0040*/  S2R R13, SR_TID.X ;  /* 0x00000000000d7919 */ /* 0x000e220000002100 */
[----:B------:R-:W3:Y:S05]  /*0050*/  S2R R6, SR_TID.Y ;  /* 0x0000000000067919 */ /* 0x000eea0000002200 */
[----:B------:R-:W4:Y:S01]  /*0060*/  LDC.64 R10, c[0x0][0x398] ;  /* 0x0000e600ff0a7b82 */ /* 0x000f220000000a00 */
[----:B------:R-:W5:Y:S01]  /*0070*/  S2R R7, SR_TID.Z ;  /* 0x0000000000077919 */ /* 0x000f620000002300 */
[----:B------:R-:W3:Y:S01]  /*0080*/  S2R R2, SR_CTAID.Y ;  /* 0x0000000000027919 */ /* 0x000ee20000002600 */
[----:B------:R-:W5:Y:S01]  /*0090*/  S2R R12, SR_CTAID.Z ;  /* 0x00000000000c7919 */ /* 0x000f620000002700 */
[----:B0-----:R-:W-:-:S04]  /*00a0*/  IMAD R15, R4, 0x6, R13 ;  /* 0x00000006040f7824 */ /* 0x001fc800078e020d */
[----:B-1----:R-:W-:-:S05]  /*00b0*/  IMAD.IADD R14, R15, 0x1, -R8 ;  /* 0x000000010f0e7824 */ /* 0x002fca00078e0a08 */
[----:B------:R-:W-:Y:S01]  /*00c0*/  ISETP.GE.AND P1, PT, R14, R9, PT ;  /* 0x000000090e00720c */ /* 0x000fe20003f26270 */
[----:B---3--:R-:W-:-:S03]  /*00d0*/  IMAD R19, R2, 0x6, R6 ;  /* 0x0000000602137824 */ /* 0x008fc600078e0206 */
[----:B------:R-:W-:Y:S01]  /*00e0*/  ISETP.GT.AND P1, PT, R14, -0x1, !P1 ;  /* 0xffffffff0e00780c */ /* 0x000fe20004f24270 */
[----:B-----5:R-:W-:Y:S01]  /*00f0*/  IMAD R3, R12, 0x6, R7 ;  /* 0x000000060c037824 */ /* 0x020fe200078e0207 */
[----:B------:R-:W-:-:S03]  /*0100*/  IADD3 R18, PT, PT, R19, -R8, RZ ;  /* 0x8000000813127210 */ /* 0x000fc60007ffe0ff */
[----:B------:R-:W-:Y:S01]  /*0110*/  IMAD.IADD R3, R3, 0x1, -R8 ;  /* 0x0000000103037824 */ /* 0x000fe200078e0a08 */
[----:B----4-:R-:W-:-:S04]  /*0120*/  ISETP.GE.AND P2, PT, R18, R10, PT ;  /* 0x0000000a1200720c */ /* 0x010fc80003f46270 */
[C---:B------:R-:W-:Y:S02]  /*0130*/  ISETP.GE.AND P0, PT, R3.reuse, R11, PT ;  /* 0x0000000b0300720c */ /* 0x040fe40003f06270 */
[----:B------:R-:W-:Y:S02]  /*0140*/  ISETP.GT.AND P2, PT, R18, -0x1, !P2 ;  /* 0xffffffff1200780c */ /* 0x000fe40005744270 */
[----:B------:R-:W-:-:S04]  /*0150*/  ISETP.GT.AND P0, PT, R3, -0x1, !P0 ;  /* 0xffffffff0300780c */ /* 0x000fc80004704270 */
[----:B------:R-:W-:-:S13]  /*0160*/  PLOP3.LUT P0, PT, P0, P1, P2, 0x80, 0x0 ;  /* 0x000000000000781c */ /* 0x000fda0000703020 */
[----:B------:R-:W0:Y:S01]  /*0170*/  @P0 LDC.64 R16, c[0x0][0x380] ;  /* 0x0000e000ff100b82 */ /* 0x000e220000000a00 */
[----:B------:R-:W-:Y:S02]  /*0180*/  @P0 MOV R19, RZ ;  /* 0x000000ff00130202 */ /* 0x000fe40000000f00 */
[----:B------:R-:W-:Y:S02]  /*0190*/  @P0 SHF.R.S32.HI R0, RZ, 0x1f, R10 ;  /* 0x0000001fff000819 */ /* 0x000fe4000001140a */
[----:B------:R-:W-:Y:S01]  /*01a0*/  @P0 MOV R15, RZ ;  /* 0x000000ff000f0202 */ /* 0x000fe20000000f00 */
[----:B------:R-:W-:-:S04]  /*01b0*/  @P0 IMAD.WIDE.U32 R18, R3, R10, R18 ;  /* 0x0000000a03120225 */ /* 0x000fc800078e0012 */
[----:B------:R-:W-:Y:S02]  /*01c0*/  @P0 IMAD R3, R0, R3, RZ ;  /* 0x0000000300030224 */ /* 0x000fe400078e02ff */
[----:B------:R-:W-:-:S04]  /*01d0*/  @P0 IMAD.WIDE.U32 R14, R18, R9, R14 ;  /* 0x00000009120e0225 */ /* 0x000fc800078e000e */
[----:B------:R-:W-:Y:S01]  /*01e0*/  @P0 IMAD.IADD R0, R19, 0x1, R3 ;  /* 0x0000000113000824 */ /* 0x000fe200078e0203 */
[----:B------:R-:W-:-:S03]  /*01f0*/  @P0 SHF.R.S32.HI R3, RZ, 0x1f, R9 ;  /* 0x0000001fff030819 */ /* 0x000fc60000011409 */
[----:B------:R-:W-:-:S04]  /*0200*/  @P0 IMAD R0, R0, R9, RZ ;  /* 0x0000000900000224 */ /* 0x000fc800078e02ff */
[----:B------:R-:W-:Y:S01]  /*0210*/  @P0 IMAD R3, R3, R18, R0 ;  /* 0x0000001203030224 */ /* 0x000fe200078e0200 */
[----:B0-----:R-:W-:-:S03]  /*0220*/  @P0 LEA R18, P1, R14, R16, 0x2 ;  /* 0x000000100e120211 */ /* 0x001fc600078210ff */
[----:B------:R-:W-:-:S05]  /*0230*/  @P0 IMAD.IADD R0, R15, 0x1, R3 ;  /* 0x000000010f000824 */ /* 0x000fca00078e0203 */
[----:B------:R-:W-:Y:S01]  /*0240*/  @P0 LEA.HI.X R19, R14, R17, R0, 0x2, P1 ;  /* 0x000000110e130211 */ /* 0x000fe200008f1400 */
[----:B------:R-:W-:-:S06]  /*0250*/  HFMA2 R14, -RZ, RZ, 0, 0 ;  /* 0x00000000ff0e7431 */ /* 0x000fcc00000001ff */
[----:B--2---:R0:W2:Y:S01]  /*0260*/  @P0 LDG.E.CONSTANT R14, desc[UR6][R18.64] ;  /* 0x00000006120e0981 */ /* 0x0040a2000c1e9900 */
[----:B------:R-:W-:Y:S02]  /*0270*/  IADD3 R0, PT, PT, -R8, 0xa, RZ ;  /* 0x0000000a08007810 */ /* 0x000fe40007ffe1ff */
[C---:B------:R-:W-:Y:S01]  /*0280*/  VIMNMX.U32 R3, PT, PT, R13.reuse, R6, PT ;  /* 0x000000060d037248 */ /* 0x040fe20003fe0000 */
[----:B------:R-:W1:Y:S01]  /*0290*/  S2R R5, SR_CgaCtaId ;  /* 0x0000000000057919 */ /* 0x000e620000008800 */
[----:B------:R-:W-:Y:S02]  /*02a0*/  ISETP.GE.U32.AND P0, PT, R13, R0, PT ;  /* 0x000000000d00720c */ /* 0x000fe40003f06070 */
[----:B------:R-:W-:Y:S02]  /*02b0*/  MOV R16, 0x400 ;  /* 0x0000040000107802 */ /* 0x000fe40000000f00 */
[----:B------:R-:W-:Y:S02]  /*02c0*/  ISETP.LT.U32.OR P0, PT, R3, R8, P0 ;  /* 0x000000080300720c */ /* 0x000fe40000701470 */
[----:B------:R-:W-:-:S02]  /*02d0*/  PLOP3.LUT P1, PT, PT, PT, PT, 0x8, 0x80 ;  /* 0x000000000080781c */ /* 0x000fc40003f2e170 */
[----:B0-----:R-:W-:Y:S02]  /*02e0*/  SHF.L.U32 R18, R13, 0x2, RZ ;  /* 0x000000020d127819 */ /* 0x001fe400000006ff */
[----:B------:R-:W-:-:S05]  /*02f0*/  IADD3 R3, PT, PT, R6, -R8, RZ ;  /* 0x8000000806037210 */ /* 0x000fca0007ffe0ff */
[----:B------:R-:W-:Y:S02]  /*0300*/  IMAD R2, R2, 0x6, R3 ;  /* 0x0000000602027824 */ /* 0x000fe400078e0203 */
[----:B------:R-:W-:Y:S02]  /*0310*/  @!P0 ISETP.GE.U32.AND P2, PT, R7, R8, PT ;  /* 0x000000080700820c */ /* 0x000fe40003f46070 */
[----:B------:R-:W-:-:S04]  /*0320*/  @!P0 VIMNMX.U32 R15, PT, PT, R6, R7, !PT ;  /* 0x00000007060f8248 */ /* 0x000fc80007fe0000 */
[----:B------:R-:W-:Y:S01]  /*0330*/  @!P0 ISETP.LT.U32.AND P1, PT, R15, R0, P2 ;  /* 0x000000000f00820c */ /* 0x000fe20001721070 */
[--C-:B------:R-:W-:Y:S01]  /*0340*/  IMAD.IADD R0, R7, 0x1, -R8.reuse ;  /* 0x0000000107007824 */ /* 0x100fe200078e0a08 */
[----:B-1----:R-:W-:Y:S01]  /*0350*/  LEA R16, R5, R16, 0x18 ;  /* 0x0000001005107211 */ /* 0x002fe200078ec0ff */
[----:B------:R-:W-:-:S04]  /*0360*/  IMAD.IADD R5, R13, 0x1, -R8 ;  /* 0x000000010d057824 */ /* 0x000fc800078e0a08 */
[----:B------:R-:W-:Y:S02]  /*0370*/  IMAD R15, R7, 0x190, R16 ;  /* 0x00000190070f7824 */ /* 0x000fe400078e0210 */
[----:B------:R-:W-:Y:S02]  /*0380*/  IMAD R4, R4, 0x6, R5 ;  /* 0x0000000604047824 */ /* 0x000fe400078e0205 */
[----:B------:R-:W-:-:S03]  /*0390*/  IMAD R15, R6, 0x28, R15 ;  /* 0x00000028060f7824 */ /* 0x000fc600078e020f */
[----:B------:R-:W-:Y:S01]  /*03a0*/  ISETP.GE.OR P1, PT, R4, R9, !P1 ;  /* 0x000000090400720c */ /* 0x000fe20004f26670 */
[----:B------:R-:W-:Y:S02]  /*03b0*/  IMAD.IADD R15, R15, 0x1, R18 ;  /* 0x000000010f0f7824 */ /* 0x000fe400078e0212 */
[----:B------:R-:W-:Y:S01]  /*03c0*/  IMAD R9, R12, 0x6, R0 ;  /* 0x000000060c097824 */ /* 0x000fe200078e0200 */
[----:B------:R-:W-:-:S04]  /*03d0*/  ISETP.GE.OR P1, PT, R2, R10, P1 ;  /* 0x0000000a0200720c */ /* 0x000fc80000f26670 */
[----:B------:R-:W-:Y:S01]  /*03e0*/  ISETP.GE.OR P1, PT, R9, R11, P1 ;  /* 0x0000000b0900720c */ /* 0x000fe20000f26670 */
[----:B--2---:R0:W-:Y:S01]  /*03f0*/  STS [R15], R14 ;  /* 0x0000000e0f007388 */ /* 0x0041e20000000800 */
[----:B------:R-:W-:Y:S11]  /*0400*/  BAR.SYNC.DEFER_BLOCKING 0x0 ;  /* 0x0000000000007b1d */ /* 0x000ff60000010000 */
[----:B------:R-:W-:Y:S05]  /*0410*/  @P1 EXIT ;  /* 0x000000000000194d */ /* 0x000fea0003800000 */
[----:B------:R-:W-:Y:S02]  /*0420*/  ISETP.GE.AND P0, PT, R8, RZ, PT ;  /* 0x000000ff0800720c */ /* 0x000fe40003f06270 */
[----:B------:R-:W-:-:S11]  /*0430*/  MOV R20, RZ ;  /* 0x000000ff00147202 */ /* 0x000fd60000000f00 */
[----:B------:R-:W-:Y:S05]  /*0440*/  @!P0 BRA `(.L_x_0) ;  /* 0x0000000400a48947 */ /* 0x000fea0003800000 */
[----:B------:R-:W-:Y:S01]  /*0450*/  IMAD.MOV R11, RZ, RZ, -R8 ;  /* 0x000000ffff0b7224 */ /* 0x000fe200078e0a08 */
[C---:B------:R-:W-:Y:S01]  /*0460*/  SHF.L.U32 R23, R8.reuse, 0x1, RZ ;  /* 0x0000000108177819 */ /* 0x040fe200000006ff */
[----:B------:R-:W-:Y:S01]  /*0470*/  IMAD.MOV.U32 R20, RZ, RZ, RZ ;  /* 0x000000ffff147224 */ /* 0x000fe200078e00ff */
[----:B------:R-:W-:Y:S01]  /*0480*/  LEA R8, R8, 0x1, 0x1 ;  /* 0x0000000108087811 */ /* 0x000fe200078e08ff */
[----:B------:R-:W-:Y:S01]  /*0490*/  IMAD R11, R11, 0x1bc, R18 ;  /* 0x000001bc0b0b7824 */ /* 0x000fe200078e0212 */
[----:B------:R-:W-:Y:S01]  /*04a0*/  VIMNMX R12, PT, PT, RZ, R23, !PT ;  /* 0x00000017ff0c7248 */ /* 0x000fe20007fe0100 */
[----:B------:R-:W-:-:S03]  /*04b0*/  UMOV UR4, URZ ;  /* 0x000000ff00047c82 */ /* 0x000fc60008000000 */
[----:B------:R-:W-:-:S07]  /*04c0*/  IADD3 R11, PT, PT, R11, 0x10, R16 ;  /* 0x000000100b0b7810 */ /* 0x000fce0007ffe010 */
.L_x_6:
[----:B------:R-:W1:Y:S01]  /*04d0*/  S2R R13, SR_CgaCtaId ;  /* 0x00000000000d7919 */ /* 0x000e620000008800 */
[----:B------:R-:W-:Y:S01]  /*04e0*/  MOV R10, 0x400 ;  /* 0x00000400000a7802 */ /* 0x000fe20000000f00 */
[----:B0-----:R-:W-:Y:S01]  /*04f0*/  VIADD R14, R7, UR4 ;  /* 0x00000004070e7c36 */ /* 0x001fe20008000000 */
[----:B------:R-:W-:-:S03]  /*0500*/  IADD3 R15, PT, PT, R0, UR4, RZ ;  /* 0x00000004000f7c10 */ /* 0x000fc6000fffe0ff */
[----:B------:R-:W-:Y:S01]  /*0510*/  IMAD R14, R14, 0x190, R11 ;  /* 0x000001900e0e7824 */ /* 0x000fe200078e020b */
[----:B-1----:R-:W-:Y:S01]  /*0520*/  LEA R10, R13, R10, 0x18 ;  /* 0x0000000a0d0a7211 */ /* 0x002fe200078ec0ff */
[----:B------:R-:W-:-:S04]  /*0530*/  HFMA2 R13, -RZ, RZ, 0, 0 ;  /* 0x00000000ff0d7431 */ /* 0x000fc800000001ff */
[----:B------:R-:W-:-:S07]  /*0540*/  IMAD R15, R15, 0x190, R10 ;  /* 0x000001900f0f7824 */ /* 0x000fce00078e020a */
.L_x_5:
[----:B------:R-:W-:Y:S01]  /*0550*/  ISETP.GE.AND P0, PT, R23, 0x7, PT ;  /* 0x000000071700780c */ /* 0x000fe20003f06270 */
[----:B------:R-:W-:Y:S02]  /*0560*/  IMAD R19, R8, UR4, R13 ;  /* 0x0000000408137c24 */ /* 0x000fe4000f8e020d */
[----:B------:R-:W-:Y:S02]  /*0570*/  IMAD.MOV.U32 R17, RZ, RZ, RZ ;  /* 0x000000ffff117224 */ /* 0x000fe400078e00ff */
[----:B------:R-:W-:-:S08]  /*0580*/  IMAD R16, R19, R8, RZ ;  /* 0x0000000813107224 */ /* 0x000fd000078e02ff */
[----:B------:R-:W-:Y:S05]  /*0590*/  @!P0 BRA `(.L_x_1) ;  /* 0x0000000000908947 */ /* 0x000fea0003800000 */
[----:B------:R-:W-:Y:S01]  /*05a0*/  IADD3 R17, PT, PT, R12, 0x1, RZ ;  /* 0x000000010c117810 */ /* 0x000fe20007ffe0ff */
[----:B------:R-:W-:Y:S01]  /*05b0*/  IMAD.IADD R19, R6, 0x1, R13 ;  /* 0x0000000106137824 */ /* 0x000fe200078e020d */
[----:B------:R-:W-:Y:S02]  /*05c0*/  MOV R21, 0x10 ;  /* 0x0000001000157802 */ /* 0x000fe40000000f00 */
[----:B------:R-:W-:Y:S01]  /*05d0*/  LOP3.LUT R17, R17, 0x7ffffff8, RZ, 0xc0, !PT ;  /* 0x7ffffff811117812 */ /* 0x000fe200078ec0ff */
[----:B------:R-:W-:Y:S02]  /*05e0*/  IMAD R10, R19, 0x28, R14 ;  /* 0x00000028130a7824 */ /* 0x000fe400078e020e */
[----:B------:R-:W-:Y:S02]  /*05f0*/  IMAD R18, R16, 0x4, R21 ;  /* 0x0000000410127824 */ /* 0x000fe400078e0215 */
[----:B------:R-:W-:-:S07]  /*0600*/  IMAD.MOV R19, RZ, RZ, -R17 ;  /* 0x000000ffff137224 */ /* 0x000fce00078e0a11 */
.L_x_2:
[----:B------:R-:W0:Y:S01]  /*0610*/  LDS R24, [R10+-0x10] ;  /* 0xfffff0000a187984 */ /* 0x000e220000000800 */
[----:B------:R-:W0:Y:S01]  /*0620*/  LDC R27, c[0x3][R18+-0x10] ;  /* 0x00fffc00121b7b82 */ /* 0x000e220000000800 */
[----:B------:R-:W-:Y:S02]  /*0630*/  IADD3 R19, PT, PT, R19, 0x8, RZ ;  /* 0x0000000813137810 */ /* 0x000fe40007ffe0ff */
[----:B------:R-:W1:Y:S02]  /*0640*/  LDS R22, [R10+-0xc] ;  /* 0xfffff4000a167984 */ /* 0x000e640000000800 */
[----:B------:R-:W-:Y:S02]  /*0650*/  ISETP.NE.AND P0, PT, R19, RZ, PT ;  /* 0x000000ff1300720c */ /* 0x000fe40003f05270 */
[----:B------:R-:W2:Y:S01]  /*0660*/  LDS R21, [R10+-0x8] ;  /* 0xfffff8000a157984 */ /* 0x000ea20000000800 */
[----:B------:R-:W1:Y:S01]  /*0670*/  LDC R25, c[0x3][R18+-0xc] ;  /* 0x00fffd0012197b82 */ /* 0x000e620000000800 */
[----:B0-----:R-:W-:-:S07]  /*0680*/  FFMA R26, R27, R24, R20 ;  /* 0x000000181b1a7223 */ /* 0x001fce0000000014 */
[----:B------:R-:W2:Y:S01]  /*0690*/  LDC R24, c[0x3][R18+-0x8] ;  /* 0x00fffe0012187b82 */ /* 0x000ea20000000800 */
[----:B------:R-:W0:Y:S01]  /*06a0*/  LDS R20, [R10+-0x4] ;  /* 0xfffffc000a147984 */ /* 0x000e220000000800 */
[----:B-1----:R-:W-:-:S03]  /*06b0*/  FFMA R27, R25, R22, R26 ;  /* 0x00000016191b7223 */ /* 0x002fc6000000001a */
[----:B------:R-:W1:Y:S03]  /*06c0*/  LDS R22, [R10] ;  /* 0x000000000a167984 */ /* 0x000e660000000800 */
[----:B------:R-:W0:Y:S01]  /*06d0*/  LDC R25, c[0x3][R18+-0x4] ;  /* 0x00ffff0012197b82 */ /* 0x000e220000000800 */
[----:B--2---:R-:W-:-:S07]  /*06e0*/  FFMA R24, R24, R21, R27 ;  /* 0x0000001518187223 */ /* 0x004fce000000001b */
[----:B------:R-:W1:Y:S01]  /*06f0*/  LDC R27, c[0x3][R18] ;  /* 0x00c00000121b7b82 */ /* 0x000e620000000800 */
[----:B------:R-:W2:Y:S01]  /*0700*/  LDS R21, [R10+0x4] ;  /* 0x000004000a157984 */ /* 0x000ea20000000800 */
[----:B0-----:R-:W-:-:S03]  /*0710*/  FFMA R26, R25, R20, R24 ;  /* 0x00000014191a7223 */ /* 0x001fc60000000018 */
[----:B------:R-:W0:Y:S03]  /*0720*/  LDS R24, [R10+0x8] ;  /* 0x000008000a187984 */ /* 0x000e260000000800 */
[----:B------:R-:W2:Y:S01]  /*0730*/  LDC R20, c[0x3][R18+0x4] ;  /* 0x00c0010012147b82 */ /* 0x000ea20000000800 */
[----:B-1----:R-:W-:Y:S02]  /*0740*/  FFMA R27, R27, R22, R26 ;  /* 0x000000161b1b7223 */ /* 0x002fe4000000001a */
[----:B------:R1:W3:Y:S05]  /*0750*/  LDS R22, [R10+0xc] ;  /* 0x00000c000a167984 */ /* 0x0002ea0000000800 */
[----:B------:R4:W0:Y:S01]  /*0760*/  LDC R25, c[0x3][R18+0x8] ;  /* 0x00c0020012197b82 */ /* 0x0008220000000800 */
[----:B-1----:R-:W-:-:S07]  /*0770*/  IADD3 R10, PT, PT, R10, 0x20, RZ ;  /* 0x000000200a0a7810 */ /* 0x002fce0007ffe0ff */
[----:B------:R4:W3:Y:S01]  /*0780*/  LDC R26, c[0x3][R18+0xc] ;  /* 0x00c00300121a7b82 */ /* 0x0008e20000000800 */
[----:B--2---:R-:W-:Y:S01]  /*0790*/  FFMA R20, R20, R21, R27 ;  /* 0x0000001514147223 */ /* 0x004fe2000000001b */
[----:B----4-:R-:W-:-:S03]  /*07a0*/  VIADD R18, R18, 0x20 ;  /* 0x0000002012127836 */ /* 0x010fc60000000000 */
[----:B0-----:R-:W-:-:S04]  /*07b0*/  FFMA R25, R25, R24, R20 ;  /* 0x0000001819197223 */ /* 0x001fc80000000014 */
[----:B---3--:R-:W-:Y:S01]  /*07c0*/  FFMA R20, R26, R22, R25 ;  /* 0x000000161a147223 */ /* 0x008fe20000000019 */
[----:B------:R-:W-:Y:S06]  /*07d0*/  @P0 BRA `(.L_x_2) ;  /* 0xfffffffc008c0947 */ /* 0x000fec000383ffff */
.L_x_1:
[C---:B------:R-:W-:Y:S02]  /*07e0*/  LOP3.LUT R10, R12.reuse, 0x6, RZ, 0xc0, !PT ;  /* 0x000000060c0a7812 */ /* 0x040fe400078ec0ff */
[----:B------:R-:W-:Y:S02]  /*07f0*/  LOP3.LUT P1, RZ, R12, 0x2, RZ, 0xc0, !PT ;  /* 0x000000020cff7812 */ /* 0x000fe4000782c0ff */
[----:B------:R-:W-:Y:S01]  /*0800*/  ISETP.GE.U32.AND P0, PT, R10, 0x3, PT ;  /* 0x000000030a00780c */ /* 0x000fe20003f06070 */
[----:B------:R-:W-:-:S04]  /*0810*/  IMAD.IADD R10, R3, 0x1, R13 ;  /* 0x00000001030a7824 */ /* 0x000fc800078e020d */
[----:B------:R-:W-:-:S08]  /*0820*/  IMAD R10, R10, 0x28, R15 ;  /* 0x000000280a0a7824 */ /* 0x000fd000078e020f */
[----:B------:R-:W-:Y:S05]  /*0830*/  @!P0 BRA `(.L_x_3) ;  /* 0x0000000000448947 */ /* 0x000fea0003800000 */
[-C--:B------:R-:W-:Y:S02]  /*0840*/  IADD3 R19, PT, PT, R5, R17.reuse, RZ ;  /* 0x0000001105137210 */ /* 0x080fe40007ffe0ff */
[----:B------:R-:W-:Y:S02]  /*0850*/  IADD3 R18, PT, PT, R16, R17, RZ ;  /* 0x0000001110127210 */ /* 0x000fe40007ffe0ff */
[----:B------:R-:W-:Y:S01]  /*0860*/  IADD3 R17, PT, PT, R17, 0x4, RZ ;  /* 0x0000000411117810 */ /* 0x000fe20007ffe0ff */
[----:B------:R-:W-:Y:S02]  /*0870*/  IMAD R24, R19, 0x4, R10 ;  /* 0x0000000413187824 */ /* 0x000fe400078e020a */
[----:B------:R-:W-:-:S03]  /*0880*/  IMAD.SHL.U32 R18, R18, 0x4, RZ ;  /* 0x0000000412127824 */ /* 0x000fc600078e00ff */
[----:B------:R-:W0:Y:S01]  /*0890*/  LDS R26, [R24] ;  /* 0x00000000181a7984 */ /* 0x000e220000000800 */
[----:B------:R-:W0:Y:S03]  /*08a0*/  LDC R25, c[0x3][R18] ;  /* 0x00c0000012197b82 */ /* 0x000e260000000800 */
[----:B------:R-:W1:Y:S04]  /*08b0*/  LDS R21, [R24+0x4] ;  /* 0x0000040018157984 */ /* 0x000e680000000800 */
[----:B------:R-:W2:Y:S01]  /*08c0*/  LDS R19, [R24+0x8] ;  /* 0x0000080018137984 */ /* 0x000ea20000000800 */
[----:B------:R-:W2:Y:S03]  /*08d0*/  LDC R27, c[0x3][R18+0x8] ;  /* 0x00c00200121b7b82 */ /* 0x000ea60000000800 */
[----:B------:R-:W3:Y:S01]  /*08e0*/  LDS R22, [R24+0xc] ;  /* 0x00000c0018167984 */ /* 0x000ee20000000800 */
[----:B0-----:R-:W-:-:S04]  /*08f0*/  FFMA R26, R25, R26, R20 ;  /* 0x0000001a191a7223 */ /* 0x001fc80000000014 */
[----:B------:R-:W1:Y:S08]  /*0900*/  LDC R25, c[0x3][R18+0x4] ;  /* 0x00c0010012197b82 */ /* 0x000e700000000800 */
[----:B------:R-:W3:Y:S01]  /*0910*/  LDC R20, c[0x3][R18+0xc] ;  /* 0x00c0030012147b82 */ /* 0x000ee20000000800 */
[----:B-1----:R-:W-:-:S04]  /*0920*/  FFMA R26, R25, R21, R26 ;  /* 0x00000015191a7223 */ /* 0x002fc8000000001a */
[----:B--2---:R-:W-:-:S04]  /*0930*/  FFMA R19, R27, R19, R26 ;  /* 0x000000131b137223 */ /* 0x004fc8000000001a */
[----:B---3--:R-:W-:-:S07]  /*0940*/  FFMA R20, R20, R22, R19 ;  /* 0x0000001614147223 */ /* 0x008fce0000000013 */
.L_x_3:
[----:B------:R-:W-:Y:S05]  /*0950*/  @!P1 BRA `(.L_x_4) ;  /* 0x00000000002c9947 */ /* 0x000fea0003800000 */
[--C-:B------:R-:W-:Y:S02]  /*0960*/  IMAD.IADD R19, R5, 0x1, R17.reuse ;  /* 0x0000000105137824 */ /* 0x100fe400078e0211 */
[----:B------:R-:W-:Y:S02]  /*0970*/  IMAD.IADD R18, R16, 0x1, R17 ;  /* 0x0000000110127824 */ /* 0x000fe400078e0211 */
[----:B------:R-:W-:Y:S01]  /*0980*/  VIADD R17, R17, 0x2 ;  /* 0x0000000211117836 */ /* 0x000fe20000000000 */
[----:B------:R-:W-:Y:S02]  /*0990*/  LEA R21, R19, R10, 0x2 ;  /* 0x0000000a13157211 */ /* 0x000fe400078e10ff */
[----:B------:R-:W-:-:S03]  /*09a0*/  SHF.L.U32 R18, R18, 0x2, RZ ;  /* 0x0000000212127819 */ /* 0x000fc600000006ff */
[----:B------:R-:W0:Y:S01]  /*09b0*/  LDS R22, [R21] ;  /* 0x0000000015167984 */ /* 0x000e220000000800 */
[----:B------:R-:W0:Y:S03]  /*09c0*/  LDC R19, c[0x3][R18] ;  /* 0x00c0000012137b82 */ /* 0x000e260000000800 */
[----:B------:R-:W1:Y:S05]  /*09d0*/  LDS R25, [R21+0x4] ;  /* 0x0000040015197984 */ /* 0x000e6a0000000800 */
[----:B------:R-:W1:Y:S01]  /*09e0*/  LDC R24, c[0x3][R18+0x4] ;  /* 0x00c0010012187b82 */ /* 0x000e620000000800 */
[----:B0-----:R-:W-:-:S04]  /*09f0*/  FFMA R19, R19, R22, R20 ;  /* 0x0000001613137223 */ /* 0x001fc80000000014 */
[----:B-1----:R-:W-:-:S07]  /*0a00*/  FFMA R20, R24, R25, R19 ;  /* 0x0000001918147223 */ /* 0x002fce0000000013 */
.L_x_4:
[-C--:B------:R-:W-:Y:S02]  /*0a10*/  IADD3 R19, PT, PT, R5, R17.reuse, RZ ;  /* 0x0000001105137210 */ /* 0x080fe40007ffe0ff */
[----:B------:R-:W-:Y:S02]  /*0a20*/  IADD3 R16, PT, PT, R16, R17, RZ ;  /* 0x0000001110107210 */ /* 0x000fe40007ffe0ff */
[----:B------:R-:W-:Y:S01]  /*0a30*/  ISETP.NE.AND P0, PT, R13, R12, PT ;  /* 0x0000000c0d00720c */ /* 0x000fe20003f05270 */
[----:B------:R-:W-:Y:S01]  /*0a40*/  IMAD R19, R19, 0x4, R10 ;  /* 0x0000000413137824 */ /* 0x000fe200078e020a */
[----:B------:R-:W-:Y:S01]  /*0a50*/  IADD3 R13, PT, PT, R13, 0x1, RZ ;  /* 0x000000010d0d7810 */ /* 0x000fe20007ffe0ff */
[----:B------:R-:W-:-:S04]  /*0a60*/  IMAD.SHL.U32 R16, R16, 0x4, RZ ;  /* 0x0000000410107824 */ /* 0x000fc800078e00ff */
[----:B------:R-:W0:Y:S01]  /*0a70*/  LDS R19, [R19] ;  /* 0x0000000013137984 */ /* 0x000e220000000800 */
[----:B------:R-:W0:Y:S02]  /*0a80*/  LDC R17, c[0x3][R16] ;  /* 0x00c0000010117b82 */ /* 0x000e240000000800 */
[----:B0-----:R-:W-:-:S03]  /*0a90*/  FFMA R20, R17, R19, R20 ;  /* 0x0000001311147223 */ /* 0x001fc60000000014 */
[----:B------:R-:W-:Y:S05]  /*0aa0*/  @P0 BRA `(.L_x_5) ;  /* 0xfffffff800a80947 */ /* 0x000fea000383ffff */
[----:B------:R-:W-:Y:S01]  /*0ab0*/  ISETP.NE.AND P0, PT, R12, UR4, PT ;  /* 0x000000040c007c0c */ /* 0x000fe2000bf05270 */
[----:B------:R-:W-:-:S12]  /*0ac0*/  UIADD3 UR4, UPT, UPT, UR4, 0x1, URZ ;  /* 0x0000000104047890 */ /* 0x000fd8000fffe0ff */
[----:B------:R-:W-:Y:S05]  /*0ad0*/  @P0 BRA `(.L_x_6) ;  /* 0xfffffff8007c0947 */ /* 0x000fea000383ffff */
.L_x_0:
[----:B------:R-:W1:Y:S01]  /*0ae0*/  LDCU UR8, c[0x0][0x398] ;  /* 0x00007300ff0877ac */ /* 0x000e620008000800 */
[----:B------:R-:W-:Y:S02]  /*0af0*/  SHF.R.S32.HI R3, RZ, 0x1f, R2 ;  /* 0x0000001fff037819 */ /* 0x000fe40000011402 */
[----:B------:R-:W-:Y:S01]  /*0b00*/  SHF.R.S32.HI R5, RZ, 0x1f, R4 ;  /* 0x0000001fff057819 */ /* 0x000fe20000011404 */
[----:B------:R-:W2:Y:S01]  /*0b10*/  LDCU UR9, c[0x0][0x394] ;  /* 0x00007280ff0977ac */ /* 0x000ea20008000800 */
[----:B------:R-:W3:Y:S01]  /*0b20*/  LDCU.64 UR4, c[0x0][0x388] ;  /* 0x00007100ff0477ac */ /* 0x000ee20008000a00 */
[----:B-1----:R-:W-:Y:S01]  /*0b30*/  IMAD.WIDE R2, R9, UR8, R2 ;  /* 0x0000000809027c25 */ /* 0x002fe2000f8e0202 */
[----:B--2---:R-:W-:-:S03]  /*0b40*/  USHF.R.S32.HI UR8, URZ, 0x1f, UR9 ;  /* 0x0000001fff087899 */ /* 0x004fc60008011409 */
[----:B------:R-:W-:Y:S02]  /*0b50*/  IMAD R3, R3, UR9, RZ ;  /* 0x0000000903037c24 */ /* 0x000fe4000f8e02ff */
[----:B------:R-:W-:-:S04]  /*0b60*/  IMAD.WIDE.U32 R4, R2, UR9, R4 ;  /* 0x0000000902047c25 */ /* 0x000fc8000f8e0004 */
[----:B------:R-:W-:Y:S01]  /*0b70*/  IMAD R3, R2, UR8, R3 ;  /* 0x0000000802037c24 */ /* 0x000fe2000f8e0203 */
[----:B---3--:R-:W-:-:S03]  /*0b80*/  LEA R2, P0, R4, UR4, 0x2 ;  /* 0x0000000404027c11 */ /* 0x008fc6000f8010ff */
[----:B------:R-:W-:-:S05]  /*0b90*/  IMAD.IADD R3, R5, 0x1, R3 ;  /* 0x0000000105037824 */ /* 0x000fca00078e0203 */
[----:B------:R-:W-:-:S05]  /*0ba0*/  LEA.HI.X R3, R4, UR5, R3, 0x2, P0 ;  /* 0x0000000504037c11 */ /* 0x000fca00080f1403 */
[----:B------:R-:W-:Y:S01]  /*0bb0*/  STG.E desc[UR6][R2.64], R20 ;  /* 0x0000001402007986 */ /* 0x000fe2000c101906 */
[----:B------:R-:W-:Y:S05]  /*0bc0*/  EXIT ;  /* 0x000000000000794d */ /* 0x000fea0003800000 */
.L_x_7:
[----:B------:R-:W-:-:S00]  /*0bd0*/  BRA `(.L_x_7) ;  /* 0xfffffffc00fc7947 */ /* 0x000fc0000383ffff */
[----:B------:R-:W-:-:S00]  /*0be0*/  NOP ;  /* 0x0000000000007918 */ /* 0x000fc00000000000 */
        /* <DEDUP_REMOVED lines=9> */
.L_x_8:


//--------------------- .nv.shared._Z33convolution_tiled_3D_const_kernelPKfPfiiii --------------------------
	.section	.nv.shared._Z33convolution_tiled_3D_const_kernelPKfPfiiii,"aw",@nobits
	.sectionflags	@""
	.align	4
.nv.shared._Z33convolution_tiled_3D_const_kernelPKfPfiiii:
	.zero		5024


//--------------------- .nv.shared.reserved.0     --------------------------
	.section	.nv.shared.reserved.0,"aw",@nobits
	.weak		__nv_reservedSMEM_offset_0_alias
	.size		__nv_reservedSMEM_offset_0_alias, 0, 64
	.other		__nv_reservedSMEM_offset_0_alias,@"STO_CUDA_RESERVED_SHARED STV_DEFAULT"
__nv_reservedSMEM_offset_0_alias:
	.zero		0
	.zero		64


//--------------------- .nv.constant0._Z33convolution_tiled_3D_const_kernelPKfPfiiii --------------------------
	.section	.nv.constant0._Z33convolution_tiled_3D_const_kernelPKfPfiiii,"a",@progbits
	.sectionflags	@""
	.align	4
.nv.constant0._Z33convolution_tiled_3D_const_kernelPKfPfiiii:
	.zero		928


//--------------------- SYMBOLS --------------------------

	.type		.nv.reservedSmem.offset0,@object
	.size		.nv.reservedSmem.offset0,0x4
	.type		.nv.reservedSmem.cap,@object
	.size		.nv.reservedSmem.cap,0x4
